	.headerflags	@"EF_CUDA_TEXMODE_UNIFIED EF_CUDA_64BIT_ADDRESS EF_CUDA_SM86 EF_CUDA_VIRTUAL_SM(EF_CUDA_SM86)"
	.elftype	@"ET_EXEC"


//--------------------- .nv.info                  --------------------------
	.section	.nv.info,"",@"SHT_CUDA_INFO"
	.align	4


	//----- nvinfo : EIATTR_REGCOUNT
	.align		4
        /*0000*/ 	.byte	0x04, 0x2f
        /*0002*/ 	.short	(.L_3 - .L_2)
	.align		4
.L_2:
        /*0004*/ 	.word	index@(l2norm_fwd_kernel)
        /*0008*/ 	.word	0x00000017


	//----- nvinfo : EIATTR_MAX_STACK_SIZE
	.align		4
.L_3:
        /*000c*/ 	.byte	0x04, 0x23
        /*000e*/ 	.short	(.L_5 - .L_4)
	.align		4
.L_4:
        /*0010*/ 	.word	index@(l2norm_fwd_kernel)
        /*0014*/ 	.word	0x00000000


	//----- nvinfo : EIATTR_MIN_STACK_SIZE
	.align		4
.L_5:
        /*0018*/ 	.byte	0x04, 0x12
        /*001a*/ 	.short	(.L_7 - .L_6)
	.align		4
.L_6:
        /*001c*/ 	.word	index@(l2norm_fwd_kernel)
        /*0020*/ 	.word	0x00000000


	//----- nvinfo : EIATTR_FRAME_SIZE
	.align		4
.L_7:
        /*0024*/ 	.byte	0x04, 0x11
        /*0026*/ 	.short	(.L_9 - .L_8)
	.align		4
.L_8:
        /*0028*/ 	.word	index@(l2norm_fwd_kernel)
        /*002c*/ 	.word	0x00000000
.L_9:


//--------------------- .nv.info.l2norm_fwd_kernel --------------------------
	.section	.nv.info.l2norm_fwd_kernel,"",@"SHT_CUDA_INFO"
	.align	4


	//----- nvinfo : EIATTR_CUDA_API_VERSION
	.align		4
        /*0000*/ 	.byte	0x04, 0x37
        /*0002*/ 	.short	(.L_11 - .L_10)
.L_10:
        /*0004*/ 	.word	0x0000007b


	//----- nvinfo : EIATTR_SW2861232_WAR
	.align		4
.L_11:
        /*0008*/ 	.byte	0x01, 0x35
	.zero		2


	//----- nvinfo : EIATTR_PARAM_CBANK
	.align		4
        /*000c*/ 	.byte	0x04, 0x0a
        /*000e*/ 	.short	(.L_13 - .L_12)
	.align		4
.L_12:
        /*0010*/ 	.word	index@(.nv.constant0.l2norm_fwd_kernel)
        /*0014*/ 	.short	0x0160
        /*0016*/ 	.short	0x001c


	//----- nvinfo : EIATTR_CBANK_PARAM_SIZE
	.align		4
.L_13:
        /*0018*/ 	.byte	0x03, 0x19
        /*001a*/ 	.short	0x001c


	//----- nvinfo : EIATTR_KPARAM_INFO
	.align		4
        /*001c*/ 	.byte	0x04, 0x17
        /*001e*/ 	.short	(.L_15 - .L_14)
.L_14:
        /*0020*/ 	.word	0x00000000
        /*0024*/ 	.short	0x0003
        /*0026*/ 	.short	0x0018
        /*0028*/ 	.byte	0x00, 0xf0, 0x11, 0x00


	//----- nvinfo : EIATTR_KPARAM_INFO
	.align		4
.L_15:
        /*002c*/ 	.byte	0x04, 0x17
        /*002e*/ 	.short	(.L_17 - .L_16)
.L_16:
        /*0030*/ 	.word	0x00000000
        /*0034*/ 	.short	0x0002
        /*0036*/ 	.short	0x0010
        /*0038*/ 	.byte	0x00, 0xf0, 0x21, 0x00


	//----- nvinfo : EIATTR_KPARAM_INFO
	.align		4
.L_17:
        /*003c*/ 	.byte	0x04, 0x17
        /*003e*/ 	.short	(.L_19 - .L_18)
.L_18:
        /*0040*/ 	.word	0x00000000
        /*0044*/ 	.short	0x0001
        /*0046*/ 	.short	0x0008
        /*0048*/ 	.byte	0x00, 0xf0, 0x21, 0x00


	//----- nvinfo : EIATTR_KPARAM_INFO
	.align		4
.L_19:
        /*004c*/ 	.byte	0x04, 0x17
        /*004e*/ 	.short	(.L_21 - .L_20)
.L_20:
        /*0050*/ 	.word	0x00000000
        /*0054*/ 	.short	0x0000
        /*0056*/ 	.short	0x0000
        /*0058*/ 	.byte	0x00, 0xf0, 0x21, 0x00


	//----- nvinfo : EIATTR_MAXREG_COUNT
	.align		4
.L_21:
        /*005c*/ 	.byte	0x03, 0x1b
        /*005e*/ 	.short	0x00ff


	//----- nvinfo : EIATTR_COOP_GROUP_MASK_REGIDS
	.align		4
        /*0060*/ 	.byte	0x04, 0x29
        /*0062*/ 	.short	(.L_23 - .L_22)


	//   ....[0]....
.L_22:
        /*0064*/ 	.word	0xffffffff


	//   ....[1]....
        /*0068*/ 	.word	0xffffffff


	//   ....[2]....
        /*006c*/ 	.word	0xffffffff


	//   ....[3]....
        /*0070*/ 	.word	0xffffffff


	//----- nvinfo : EIATTR_COOP_GROUP_INSTR_OFFSETS
	.align		4
.L_23:
        /*0074*/ 	.byte	0x04, 0x28
        /*0076*/ 	.short	(.L_25 - .L_24)


	//   ....[0]....
.L_24:
        /*0078*/ 	.word	0x00000270


	//   ....[1]....
        /*007c*/ 	.word	0x000002a0


	//   ....[2]....
        /*0080*/ 	.word	0x00000330


	//   ....[3]....
        /*0084*/ 	.word	0x000003b0


	//----- nvinfo : EIATTR_EXIT_INSTR_OFFSETS
	.align		4
.L_25:
        /*0088*/ 	.byte	0x04, 0x1c
        /*008a*/ 	.short	(.L_27 - .L_26)


	//   ....[0]....
.L_26:
        /*008c*/ 	.word	0x00000670


	//   ....[1]....
        /*0090*/ 	.word	0x000006d0


	//----- nvinfo : EIATTR_MAX_THREADS
	.align		4
.L_27:
        /*0094*/ 	.byte	0x04, 0x05
        /*0096*/ 	.short	(.L_29 - .L_28)
.L_28:
        /*0098*/ 	.word	0x00000100
        /*009c*/ 	.word	0x00000001
        /*00a0*/ 	.word	0x00000001
.L_29:


//--------------------- .nv.rel.action            --------------------------
	.section	.nv.rel.action,"",@"SHT_CUDA_RELOCINFO"
	.align	8
	.sectionentsize	8
        /*0000*/ 	.byte	0x73, 0x00, 0x00, 0x00, 0x00, 0x00, 0x00, 0x00, 0x00, 0x00, 0x00, 0x11, 0x25, 0x00, 0x05, 0x36


//--------------------- .nv.constant0.l2norm_fwd_kernel --------------------------
	.section	.nv.constant0.l2norm_fwd_kernel,"a",@progbits
	.align	4
.nv.constant0.l2norm_fwd_kernel:
	.zero		380


//--------------------- .text.l2norm_fwd_kernel   --------------------------
	.section	.text.l2norm_fwd_kernel,"ax",@progbits
	.sectionflags	@"SHF_BARRIERS=1"
	.sectioninfo	@"SHI_REGISTERS=23"
	.align	128
        .global         l2norm_fwd_kernel
        .type           l2norm_fwd_kernel,@function
        .size           l2norm_fwd_kernel,(.L_x_1 - l2norm_fwd_kernel)
        .other          l2norm_fwd_kernel,@"STO_CUDA_ENTRY STV_DEFAULT"
l2norm_fwd_kernel:
.text.l2norm_fwd_kernel:
[----:B------:R-:W-:-:S02]  /*0000*/  MOV R1, c[0x0][0x28] ;  /* 0x00000a0000017a02 */ /* 0x000fc40000000f00 */
[----:B------:R-:W0:Y:S01]  /*0010*/  S2R R2, SR_TID.X ;  /* 0x0000000000027919 */ /* 0x000e220000002100 */
[----:B------:R-:W-:-:S03]  /*0020*/  ULDC.64 UR4, c[0x0][0x118] ;  /* 0x0000460000047ab9 */ /* 0x000fc60000000a00 */
[----:B------:R-:W1:Y:S01]  /*0030*/  S2R R8, SR_CTAID.X ;  /* 0x0000000000087919 */ /* 0x000e620000002500 */
[----:B0-----:R-:W-:Y:S02]  /*0040*/  SHF.R.U32.HI R3, RZ, 0x4, R2 ;  /* 0x00000004ff037819 */ /* 0x001fe40000011602 */
[----:B------:R-:W-:Y:S02]  /*0050*/  SHF.L.U32 R0, R2, 0x3, RZ ;  /* 0x0000000302007819 */ /* 0x000fe400000006ff */
[----:B-1----:R-:W-:Y:S02]  /*0060*/  SHF.L.U32 R8, R8, 0x6, RZ ;  /* 0x0000000608087819 */ /* 0x002fe400000006ff */
[----:B------:R-:W-:Y:S02]  /*0070*/  SGXT.U32 R3, R3, 0x4 ;  /* 0x000000040303781a */ /* 0x000fe40000000000 */
[----:B------:R-:W-:Y:S02]  /*0080*/  LOP3.LUT R4, R0, 0x78, RZ, 0xc0, !PT ;  /* 0x0000007800047812 */ /* 0x000fe400078ec0ff */
[----:B------:R-:W-:-:S02]  /*0090*/  LOP3.LUT R9, R8, R3, RZ, 0xfc, !PT ;  /* 0x0000000308097212 */ /* 0x000fc400078efcff */
[----:B------:R-:W-:Y:S01]  /*00a0*/  SHF.R.S32.HI R0, RZ, 0x1f, R8 ;  /* 0x0000001fff007819 */ /* 0x000fe20000011408 */
[----:B------:R-:W-:Y:S01]  /*00b0*/  IMAD.WIDE.U32 R4, R4, 0x2, RZ ;  /* 0x0000000204047825 */ /* 0x000fe200078e00ff */
[C---:B------:R-:W-:Y:S02]  /*00c0*/  SHF.L.U32 R7, R9.reuse, 0x8, RZ ;  /* 0x0000000809077819 */ /* 0x040fe400000006ff */
[C---:B------:R-:W-:Y:S02]  /*00d0*/  ISETP.GE.U32.AND P0, PT, R9.reuse, 0x10, PT ;  /* 0x000000100900780c */ /* 0x040fe40003f06070 */
[----:B------:R-:W-:Y:S02]  /*00e0*/  SHF.L.U64.HI R9, R9, 0x8, R0 ;  /* 0x0000000809097819 */ /* 0x000fe40000010200 */
[----:B------:R-:W-:Y:S02]  /*00f0*/  LOP3.LUT R10, R7, R4, RZ, 0xfc, !PT ;  /* 0x00000004070a7212 */ /* 0x000fe400078efcff */
[----:B------:R-:W-:Y:S01]  /*0100*/  ISETP.GE.U32.AND.EX P0, PT, R0, RZ, PT, P0 ;  /* 0x000000ff0000720c */ /* 0x000fe20003f06100 */
[----:B------:R-:W-:Y:S01]  /*0110*/  CS2R R6, SRZ ;  /* 0x0000000000067805 */ /* 0x000fe2000001ff00 */
[----:B------:R-:W-:-:S02]  /*0120*/  LOP3.LUT R9, R9, R5, RZ, 0xfc, !PT ;  /* 0x0000000509097212 */ /* 0x000fc400078efcff */
[----:B------:R-:W-:Y:S01]  /*0130*/  IADD3 R16, P1, R10, c[0x0][0x160], RZ ;  /* 0x000058000a107a10 */ /* 0x000fe20007f3e0ff */
[----:B------:R-:W-:-:S03]  /*0140*/  CS2R R4, SRZ ;  /* 0x0000000000047805 */ /* 0x000fc6000001ff00 */
[----:B------:R-:W-:-:S05]  /*0150*/  IADD3.X R17, R9, c[0x0][0x164], RZ, P1, !PT ;  /* 0x0000590009117a10 */ /* 0x000fca0000ffe4ff */
[----:B------:R-:W2:Y:S02]  /*0160*/  @!P0 LDG.E.128 R4, [R16.64] ;  /* 0x0000000410048981 */ /* 0x000ea4000c1e1d00 */
[--C-:B--2---:R-:W-:Y:S02]  /*0170*/  HADD2.F32 R11, -RZ, R4.reuse.H1_H1 ;  /* 0x30000004ff0b7230 */ /* 0x104fe40000004100 */
[----:B------:R-:W-:Y:S02]  /*0180*/  HADD2.F32 R12, -RZ, R4.H0_H0 ;  /* 0x20000004ff0c7230 */ /* 0x000fe40000004100 */
[--C-:B------:R-:W-:Y:S01]  /*0190*/  HADD2.F32 R4, -RZ, R5.reuse.H0_H0 ;  /* 0x20000005ff047230 */ /* 0x100fe20000004100 */
[----:B------:R-:W-:Y:S01]  /*01a0*/  FMUL R13, R11, R11 ;  /* 0x0000000b0b0d7220 */ /* 0x000fe20000400000 */
[----:B------:R-:W-:-:S03]  /*01b0*/  HADD2.F32 R5, -RZ, R5.H1_H1 ;  /* 0x30000005ff057230 */ /* 0x000fc60000004100 */
[----:B------:R-:W-:-:S04]  /*01c0*/  FFMA R13, R12, R12, R13 ;  /* 0x0000000c0c0d7223 */ /* 0x000fc8000000000d */
[----:B------:R-:W-:Y:S01]  /*01d0*/  FFMA R14, R4, R4, R13 ;  /* 0x00000004040e7223 */ /* 0x000fe2000000000d */
[----:B------:R-:W-:-:S03]  /*01e0*/  HADD2.F32 R13, -RZ, R6.H0_H0 ;  /* 0x20000006ff0d7230 */ /* 0x000fc60000004100 */
[----:B------:R-:W-:Y:S01]  /*01f0*/  FFMA R18, R5, R5, R14 ;  /* 0x0000000505127223 */ /* 0x000fe2000000000e */
[----:B------:R-:W-:Y:S02]  /*0200*/  HADD2.F32 R14, -RZ, R6.H1_H1 ;  /* 0x30000006ff0e7230 */ /* 0x000fe40000004100 */
[--C-:B------:R-:W-:Y:S01]  /*0210*/  HADD2.F32 R6, -RZ, R7.reuse.H0_H0 ;  /* 0x20000007ff067230 */ /* 0x100fe20000004100 */
[----:B------:R-:W-:Y:S01]  /*0220*/  FFMA R15, R13, R13, R18 ;  /* 0x0000000d0d0f7223 */ /* 0x000fe20000000012 */
[----:B------:R-:W-:-:S03]  /*0230*/  HADD2.F32 R7, -RZ, R7.H1_H1 ;  /* 0x30000007ff077230 */ /* 0x000fc60000004100 */
[----:B------:R-:W-:-:S04]  /*0240*/  FFMA R15, R14, R14, R15 ;  /* 0x0000000e0e0f7223 */ /* 0x000fc8000000000f */
[----:B------:R-:W-:-:S04]  /*0250*/  FFMA R16, R6, R6, R15 ;  /* 0x0000000606107223 */ /* 0x000fc8000000000f */
[----:B------:R-:W-:-:S05]  /*0260*/  FFMA R16, R7, R7, R16 ;  /* 0x0000000707107223 */ /* 0x000fca0000000010 */
[----:B------:R-:W0:Y:S02]  /*0270*/  SHFL.BFLY PT, R15, R16, 0x8, 0x1f ;  /* 0x0d001f00100f7f89 */ /* 0x000e2400000e0000 */
[----:B0-----:R-:W-:Y:S01]  /*0280*/  FADD R17, R16, R15 ;  /* 0x0000000f10117221 */ /* 0x001fe20000000000 */
[----:B------:R-:W-:-:S04]  /*0290*/  FFMA R15, RZ, RZ, RZ ;  /* 0x000000ffff0f7223 */ /* 0x000fc800000000ff */
[----:B------:R-:W0:Y:S01]  /*02a0*/  SHFL.BFLY PT, R18, R17, 0x4, 0x1f ;  /* 0x0c801f0011127f89 */ /* 0x000e2200000e0000 */
[----:B------:R-:W-:-:S04]  /*02b0*/  FFMA R15, RZ, RZ, R15 ;  /* 0x000000ffff0f7223 */ /* 0x000fc8000000000f */
[----:B------:R-:W-:-:S04]  /*02c0*/  FFMA R15, RZ, RZ, R15 ;  /* 0x000000ffff0f7223 */ /* 0x000fc8000000000f */
[----:B------:R-:W-:-:S04]  /*02d0*/  FFMA R15, RZ, RZ, R15 ;  /* 0x000000ffff0f7223 */ /* 0x000fc8000000000f */
[----:B------:R-:W-:-:S04]  /*02e0*/  FFMA R15, RZ, RZ, R15 ;  /* 0x000000ffff0f7223 */ /* 0x000fc8000000000f */
[----:B------:R-:W-:-:S04]  /*02f0*/  FFMA R15, RZ, RZ, R15 ;  /* 0x000000ffff0f7223 */ /* 0x000fc8000000000f */
[----:B------:R-:W-:Y:S01]  /*0300*/  FFMA R15, RZ, RZ, R15 ;  /* 0x000000ffff0f7223 */ /* 0x000fe2000000000f */
[----:B0-----:R-:W-:-:S03]  /*0310*/  FADD R18, R17, R18 ;  /* 0x0000001211127221 */ /* 0x001fc60000000000 */
[----:B------:R-:W-:Y:S02]  /*0320*/  FADD R15, R15, R15 ;  /* 0x0000000f0f0f7221 */ /* 0x000fe40000000000 */
[----:B------:R-:W0:Y:S02]  /*0330*/  SHFL.BFLY PT, R19, R18, 0x2, 0x1f ;  /* 0x0c401f0012137f89 */ /* 0x000e2400000e0000 */
[----:B------:R-:W-:-:S04]  /*0340*/  FADD R15, R15, R15 ;  /* 0x0000000f0f0f7221 */ /* 0x000fc80000000000 */
[----:B------:R-:W-:-:S04]  /*0350*/  FADD R15, R15, R15 ;  /* 0x0000000f0f0f7221 */ /* 0x000fc80000000000 */
[----:B------:R-:W-:-:S04]  /*0360*/  FADD R15, R15, R15 ;  /* 0x0000000f0f0f7221 */ /* 0x000fc80000000000 */
[----:B------:R-:W-:-:S04]  /*0370*/  FADD R15, R15, c[0x0][0x178] ;  /* 0x00005e000f0f7621 */ /* 0x000fc80000000000 */
[----:B------:R-:W1:Y:S01]  /*0380*/  MUFU.SQRT R17, R15 ;  /* 0x0000000f00117308 */ /* 0x000e620000002000 */
[----:B0-----:R-:W-:Y:S01]  /*0390*/  FADD R19, R18, R19 ;  /* 0x0000001312137221 */ /* 0x001fe20000000000 */
[----:B------:R-:W-:-:S04]  /*03a0*/  MOV R18, 0x3e800000 ;  /* 0x3e80000000127802 */ /* 0x000fc80000000f00 */
[----:B------:R-:W0:Y:S01]  /*03b0*/  SHFL.BFLY PT, R20, R19, 0x1, 0x1f ;  /* 0x0c201f0013147f89 */ /* 0x000e2200000e0000 */
[C---:B-1----:R-:W-:Y:S02]  /*03c0*/  FSETP.GT.AND P2, PT, R17.reuse, 8.50705917302346158658e+37, PT ;  /* 0x7e8000001100780b */ /* 0x042fe40003f44000 */
[----:B------:R-:W-:-:S11]  /*03d0*/  FSETP.GEU.AND P4, PT, R17, 1.175494350822287508e-38, PT ;  /* 0x008000001100780b */ /* 0x000fd60003f8e000 */
[----:B------:R-:W-:-:S04]  /*03e0*/  @P2 FMUL R17, R17, 0.25 ;  /* 0x3e80000011112820 */ /* 0x000fc80000400000 */
[----:B------:R-:W-:Y:S01]  /*03f0*/  @!P4 FMUL R17, R17, 16777216 ;  /* 0x4b8000001111c820 */ /* 0x000fe20000400000 */
[----:B0-----:R-:W-:-:S05]  /*0400*/  FADD R20, R19, R20 ;  /* 0x0000001413147221 */ /* 0x001fca0000000000 */
[----:B------:R-:W-:Y:S01]  /*0410*/  MUFU.RCP R17, R17 ;  /* 0x0000001100117308 */ /* 0x000fe20000001000 */
[----:B------:R-:W-:-:S07]  /*0420*/  FADD R20, R20, c[0x0][0x178] ;  /* 0x00005e0014147621 */ /* 0x000fce0000000000 */
[----:B------:R-:W0:Y:S02]  /*0430*/  MUFU.SQRT R16, R20 ;  /* 0x0000001400107308 */ /* 0x000e240000002000 */
[C---:B0-----:R-:W-:Y:S02]  /*0440*/  FSETP.GT.AND P1, PT, R16.reuse, 8.50705917302346158658e+37, PT ;  /* 0x7e8000001000780b */ /* 0x041fe40003f24000 */
[----:B------:R-:W-:Y:S02]  /*0450*/  FSETP.GEU.AND P3, PT, R16, 1.175494350822287508e-38, PT ;  /* 0x008000001000780b */ /* 0x000fe40003f6e000 */
[C---:B------:R-:W-:Y:S02]  /*0460*/  FSEL R15, R18.reuse, 1, P1 ;  /* 0x3f800000120f7808 */ /* 0x040fe40000800000 */
[----:B------:R-:W-:-:S05]  /*0470*/  FSEL R18, R18, 1, P2 ;  /* 0x3f80000012127808 */ /* 0x000fca0001000000 */
[----:B------:R-:W-:Y:S02]  /*0480*/  @!P4 FMUL R18, R18, 16777216 ;  /* 0x4b8000001212c820 */ /* 0x000fe40000400000 */
[----:B------:R-:W-:Y:S01]  /*0490*/  @P1 FMUL R16, R16, 0.25 ;  /* 0x3e80000010101820 */ /* 0x000fe20000400000 */
[----:B------:R-:W-:Y:S01]  /*04a0*/  LOP3.LUT P1, RZ, R2, 0xc0, RZ, 0xc0, !PT ;  /* 0x000000c002ff7812 */ /* 0x000fe2000782c0ff */
[----:B------:R-:W-:Y:S01]  /*04b0*/  @!P3 FMUL R15, R15, 16777216 ;  /* 0x4b8000000f0fb820 */ /* 0x000fe20000400000 */
[----:B------:R-:W-:Y:S01]  /*04c0*/  FMUL R18, R17, R18 ;  /* 0x0000001211127220 */ /* 0x000fe20000400000 */
[----:B------:R-:W-:Y:S01]  /*04d0*/  @!P3 FMUL R16, R16, 16777216 ;  /* 0x4b8000001010b820 */ /* 0x000fe20000400000 */
[----:B------:R-:W-:-:S03]  /*04e0*/  IADD3 R10, P3, R10, c[0x0][0x168], RZ ;  /* 0x00005a000a0a7a10 */ /* 0x000fc60007f7e0ff */
[----:B------:R-:W-:Y:S02]  /*04f0*/  STS [R3.X4+0x40], R18 ;  /* 0x0000401203007388 */ /* 0x000fe40000004800 */
[----:B------:R-:W0:Y:S02]  /*0500*/  MUFU.RCP R16, R16 ;  /* 0x0000001000107308 */ /* 0x000e240000001000 */
[----:B------:R-:W-:Y:S04]  /*0510*/  STS [R3.X4+0x80], R18 ;  /* 0x0000801203007388 */ /* 0x000fe80000004800 */
[----:B------:R-:W-:Y:S01]  /*0520*/  STS [R3.X4+0xc0], R18 ;  /* 0x0000c01203007388 */ /* 0x000fe20000004800 */
[----:B0-----:R-:W-:-:S04]  /*0530*/  FMUL R20, R16, R15 ;  /* 0x0000000f10147220 */ /* 0x001fc80000400000 */
[-C--:B------:R-:W-:Y:S01]  /*0540*/  FMUL R12, R12, R20.reuse ;  /* 0x000000140c0c7220 */ /* 0x080fe20000400000 */
[-C--:B------:R-:W-:Y:S01]  /*0550*/  FMUL R11, R11, R20.reuse ;  /* 0x000000140b0b7220 */ /* 0x080fe20000400000 */
[-C--:B------:R-:W-:Y:S01]  /*0560*/  FMUL R13, R13, R20.reuse ;  /* 0x000000140d0d7220 */ /* 0x080fe20000400000 */
[-C--:B------:R-:W-:Y:S01]  /*0570*/  FMUL R14, R14, R20.reuse ;  /* 0x000000140e0e7220 */ /* 0x080fe20000400000 */
[-C--:B------:R-:W-:Y:S01]  /*0580*/  FMUL R15, R4, R20.reuse ;  /* 0x00000014040f7220 */ /* 0x080fe20000400000 */
[----:B------:R-:W-:Y:S01]  /*0590*/  FMUL R16, R5, R20 ;  /* 0x0000001405107220 */ /* 0x000fe20000400000 */
[----:B------:R-:W-:Y:S01]  /*05a0*/  F2FP.PACK_AB R4, R11, R12 ;  /* 0x0000000c0b04723e */ /* 0x000fe200000000ff */
[-C--:B------:R-:W-:Y:S01]  /*05b0*/  FMUL R11, R6, R20.reuse ;  /* 0x00000014060b7220 */ /* 0x080fe20000400000 */
[----:B------:R-:W-:Y:S01]  /*05c0*/  F2FP.PACK_AB R6, R14, R13 ;  /* 0x0000000d0e06723e */ /* 0x000fe200000000ff */
[----:B------:R-:W-:Y:S01]  /*05d0*/  FMUL R12, R7, R20 ;  /* 0x00000014070c7220 */ /* 0x000fe20000400000 */
[----:B------:R-:W-:Y:S01]  /*05e0*/  LOP3.LUT R13, R8, 0x3f, R2, 0xf8, !PT ;  /* 0x0000003f080d7812 */ /* 0x000fe200078ef802 */
[----:B------:R-:W-:Y:S01]  /*05f0*/  STS [R3.X4], R20 ;  /* 0x0000001403007388 */ /* 0x000fe20000004800 */
[----:B------:R-:W-:-:S02]  /*0600*/  F2FP.PACK_AB R5, R16, R15 ;  /* 0x0000000f1005723e */ /* 0x000fc400000000ff */
[----:B------:R-:W-:Y:S02]  /*0610*/  ISETP.LT.U32.AND P2, PT, R13, 0x10, PT ;  /* 0x000000100d00780c */ /* 0x000fe40003f41070 */
[----:B------:R-:W-:Y:S02]  /*0620*/  F2FP.PACK_AB R7, R12, R11 ;  /* 0x0000000b0c07723e */ /* 0x000fe400000000ff */
[----:B------:R-:W-:Y:S02]  /*0630*/  ISETP.LT.U32.AND.EX P1, PT, R0, RZ, !P1, P2 ;  /* 0x000000ff0000720c */ /* 0x000fe40004f21120 */
[----:B------:R-:W-:-:S05]  /*0640*/  IADD3.X R11, R9, c[0x0][0x16c], RZ, P3, !PT ;  /* 0x00005b00090b7a10 */ /* 0x000fca0001ffe4ff */
[----:B------:R-:W-:Y:S04]  /*0650*/  @!P0 STG.E.128 [R10.64], R4 ;  /* 0x000000040a008986 */ /* 0x000fe8000c101d04 */
[----:B------:R-:W-:Y:S06]  /*0660*/  BAR.SYNC 0x0 ;  /* 0x0000000000007b1d */ /* 0x000fec0000000000 */
[----:B------:R-:W-:Y:S05]  /*0670*/  @!P1 EXIT ;  /* 0x000000000000994d */ /* 0x000fea0003800000 */
[----:B------:R-:W-:Y:S02]  /*0680*/  LOP3.LUT R4, R2, 0x3f, RZ, 0xc0, !PT ;  /* 0x0000003f02047812 */ /* 0x000fe400078ec0ff */
[----:B------:R-:W-:-:S03]  /*0690*/  LEA R2, P0, R13, c[0x0][0x170], 0x2 ;  /* 0x00005c000d027a11 */ /* 0x000fc600078010ff */
[----:B------:R-:W0:Y:S01]  /*06a0*/  LDS R5, [R4.X4] ;  /* 0x0000000004057984 */ /* 0x000e220000004800 */
[----:B------:R-:W-:-:S05]  /*06b0*/  LEA.HI.X R3, R13, c[0x0][0x174], R0, 0x2, P0 ;  /* 0x00005d000d037a11 */ /* 0x000fca00000f1400 */
[----:B0-----:R-:W-:Y:S01]  /*06c0*/  STG.E [R2.64], R5 ;  /* 0x0000000502007986 */ /* 0x001fe2000c101904 */
[----:B------:R-:W-:Y:S05]  /*06d0*/  EXIT ;  /* 0x000000000000794d */ /* 0x000fea0003800000 */
.L_x_0:
[----:B------:R-:W-:-:S00]  /*06e0*/  BRA `(.L_x_0) ;  /* 0xfffffff000007947 */ /* 0x000fc0000383ffff */
[----:B------:R-:W-:-:S00]  /*06f0*/  NOP ;  /* 0x0000000000007918 */ /* 0x000fc00000000000 */
        /* <DEDUP_REMOVED lines=8> */
.L_x_1:


//--------------------- .nv.global.init           --------------------------
	.section	.nv.global.init,"aw",@progbits
.nv.global.init:
	.type		_$_str,@object
	.size		_$_str,(_$_str_$_2 - _$_str)
_$_str:
        /*0000*/ 	.byte	0x5f, 0x5f, 0x43, 0x55, 0x44, 0x41, 0x5f, 0x46, 0x54, 0x5a, 0x00
	.type		_$_str_$_2,@object
	.size		_$_str_$_2,(.L_1 - _$_str_$_2)
_$_str_$_2:
        /*000b*/ 	.byte	0x5f, 0x5f, 0x43, 0x55, 0x44, 0x41, 0x5f, 0x50, 0x52, 0x45, 0x43, 0x5f, 0x53, 0x51, 0x52, 0x54
        /*001b*/ 	.byte	0x00
.L_1:


//--------------------- .nv.shared.l2norm_fwd_kernel --------------------------
	.section	.nv.shared.l2norm_fwd_kernel,"aw",@nobits
	.align	16
